//
// Generated by NVIDIA NVVM Compiler
//
// Compiler Build ID: CL-36424714
// Cuda compilation tools, release 13.0, V13.0.88
// Based on NVVM 20.0.0
//

.version 9.0
.target sm_100
.address_size 64

	// .globl	_Z6VecAddPfS_S_

.visible .entry _Z6VecAddPfS_S_(
	.param .u64 .ptr .align 1 _Z6VecAddPfS_S__param_0,
	.param .u64 .ptr .align 1 _Z6VecAddPfS_S__param_1,
	.param .u64 .ptr .align 1 _Z6VecAddPfS_S__param_2
)
{
	.reg .b32 	%r<5>;
	.reg .b32 	%f<4>;
	.reg .b64 	%rd<11>;

	ld.param.u64 	%rd1, [_Z6VecAddPfS_S__param_0];
	ld.param.u64 	%rd2, [_Z6VecAddPfS_S__param_1];
	ld.param.u64 	%rd3, [_Z6VecAddPfS_S__param_2];
	cvta.to.global.u64 	%rd4, %rd3;
	cvta.to.global.u64 	%rd5, %rd2;
	cvta.to.global.u64 	%rd6, %rd1;
	mov.u32 	%r1, %tid.x;
	mov.u32 	%r2, %ctaid.x;
	mov.u32 	%r3, %ntid.x;
	mad.lo.s32 	%r4, %r2, %r3, %r1;
	mul.wide.s32 	%rd7, %r4, 4;
	add.s64 	%rd8, %rd6, %rd7;
	ld.global.f32 	%f1, [%rd8];
	add.s64 	%rd9, %rd5, %rd7;
	ld.global.f32 	%f2, [%rd9];
	add.f32 	%f3, %f1, %f2;
	add.s64 	%rd10, %rd4, %rd7;
	st.global.f32 	[%rd10], %f3;
	ret;

}


// ===== COMPILED SASS (sm_100) =====

	.target	sm_100

	.elftype	@"ET_EXEC"


//--------------------- .note.nv.tkinfo           --------------------------
	.section	.note.nv.tkinfo,"",@"SHT_NOTE"
	.sectionflags	@"SHF_NOTE_NV_TKINFO"
	.tkinfo
        /*0018*/ 	.word	0x00000002
        /*0030*/ 	.string	""
        /*0030*/ 	.string	"ptxas"
        /*0030*/ 	.string	"Cuda compilation tools, release 13.0, V13.0.88"
        /*0030*/ 	.string	"Build cuda_13.0.r13.0/compiler.36424714_0"
        /*0030*/ 	.string	"-arch sm_100 -m 64 "



//--------------------- .note.nv.cuinfo           --------------------------
	.section	.note.nv.cuinfo,"",@"SHT_NOTE"
	.sectionflags	@"SHF_NOTE_NV_CUINFO"
        /*0018*/ 	.short	0x0002
        /*001a*/ 	.short	0x0064
        /*001c*/ 	.short	0x0082
	.zero		2


//--------------------- .nv.info                  --------------------------
	.section	.nv.info,"",@"SHT_CUDA_INFO"
	.align	4


	//----- nvinfo : EIATTR_REGCOUNT
	.align		4
        /*0000*/ 	.byte	0x04, 0x2f
        /*0002*/ 	.short	(.L_1 - .L_0)
	.align		4
.L_0:
        /*0004*/ 	.word	index@(_Z6VecAddPfS_S_)
        /*0008*/ 	.word	0x0000000c


	//----- nvinfo : EIATTR_FRAME_SIZE
	.align		4
.L_1:
        /*000c*/ 	.byte	0x04, 0x11
        /*000e*/ 	.short	(.L_3 - .L_2)
	.align		4
.L_2:
        /*0010*/ 	.word	index@(_Z6VecAddPfS_S_)
        /*0014*/ 	.word	0x00000000


	//----- nvinfo : EIATTR_MIN_STACK_SIZE
	.align		4
.L_3:
        /*0018*/ 	.byte	0x04, 0x12
        /*001a*/ 	.short	(.L_5 - .L_4)
	.align		4
.L_4:
        /*001c*/ 	.word	index@(_Z6VecAddPfS_S_)
        /*0020*/ 	.word	0x00000000
.L_5:


//--------------------- .nv.compat                --------------------------
	.section	.nv.compat,"",@"SHT_CUDA_COMPAT_INFO"
	.align	4
        /*0000*/ 	.byte	0x02, 0x09, 0x00, 0x00, 0x02, 0x02, 0x01, 0x00, 0x02, 0x05, 0x05, 0x00, 0x03, 0x07, 0x01, 0x01
        /*0010*/ 	.byte	0x02, 0x03, 0x00, 0x00, 0x02, 0x06, 0x01, 0x00, 0x04, 0x0b, 0x08, 0x00, 0x09, 0x00, 0x00, 0x00
        /*0020*/ 	.byte	0x00, 0x00, 0x00, 0x00


//--------------------- .nv.info._Z6VecAddPfS_S_  --------------------------
	.section	.nv.info._Z6VecAddPfS_S_,"",@"SHT_CUDA_INFO"
	.sectionflags	@""
	.align	4


	//----- nvinfo : EIATTR_CUDA_API_VERSION
	.align		4
        /*0000*/ 	.byte	0x04, 0x37
        /*0002*/ 	.short	(.L_7 - .L_6)
.L_6:
        /*0004*/ 	.word	0x00000082


	//----- nvinfo : EIATTR_KPARAM_INFO
	.align		4
.L_7:
        /*0008*/ 	.byte	0x04, 0x17
        /*000a*/ 	.short	(.L_9 - .L_8)
.L_8:
        /*000c*/ 	.word	0x00000000
        /*0010*/ 	.short	0x0002
        /*0012*/ 	.short	0x0010
        /*0014*/ 	.byte	0x00, 0xf5, 0x21, 0x00


	//----- nvinfo : EIATTR_KPARAM_INFO
	.align		4
.L_9:
        /*0018*/ 	.byte	0x04, 0x17
        /*001a*/ 	.short	(.L_11 - .L_10)
.L_10:
        /*001c*/ 	.word	0x00000000
        /*0020*/ 	.short	0x0001
        /*0022*/ 	.short	0x0008
        /*0024*/ 	.byte	0x00, 0xf5, 0x21, 0x00


	//----- nvinfo : EIATTR_KPARAM_INFO
	.align		4
.L_11:
        /*0028*/ 	.byte	0x04, 0x17
        /*002a*/ 	.short	(.L_13 - .L_12)
.L_12:
        /*002c*/ 	.word	0x00000000
        /*0030*/ 	.short	0x0000
        /*0032*/ 	.short	0x0000
        /*0034*/ 	.byte	0x00, 0xf5, 0x21, 0x00


	//----- nvinfo : EIATTR_SPARSE_MMA_MASK
	.align		4
.L_13:
        /*0038*/ 	.byte	0x03, 0x50
        /*003a*/ 	.short	0x0000


	//----- nvinfo : EIATTR_MAXREG_COUNT
	.align		4
        /*003c*/ 	.byte	0x03, 0x1b
        /*003e*/ 	.short	0x00ff


	//----- nvinfo : EIATTR_MERCURY_ISA_VERSION
	.align		4
        /*0040*/ 	.byte	0x03, 0x5f
        /*0042*/ 	.short	0x0101


	//----- nvinfo : EIATTR_VRC_CTA_INIT_COUNT
	.align		4
        /*0044*/ 	.byte	0x02, 0x4a
	.zero		1
	.zero		1


	//----- nvinfo : EIATTR_EXIT_INSTR_OFFSETS
	.align		4
        /*0048*/ 	.byte	0x04, 0x1c
        /*004a*/ 	.short	(.L_15 - .L_14)


	//   ....[0]....
.L_14:
        /*004c*/ 	.word	0x00000100


	//----- nvinfo : EIATTR_CBANK_PARAM_SIZE
	.align		4
.L_15:
        /*0050*/ 	.byte	0x03, 0x19
        /*0052*/ 	.short	0x0018


	//----- nvinfo : EIATTR_PARAM_CBANK
	.align		4
        /*0054*/ 	.byte	0x04, 0x0a
        /*0056*/ 	.short	(.L_17 - .L_16)
	.align		4
.L_16:
        /*0058*/ 	.word	index@(.nv.constant0._Z6VecAddPfS_S_)
        /*005c*/ 	.short	0x0380
        /*005e*/ 	.short	0x0018


	//----- nvinfo : EIATTR_SW_WAR
	.align		4
.L_17:
        /*0060*/ 	.byte	0x04, 0x36
        /*0062*/ 	.short	(.L_19 - .L_18)
.L_18:
        /*0064*/ 	.word	0x00000008
.L_19:


//--------------------- .nv.callgraph             --------------------------
	.section	.nv.callgraph,"",@"SHT_CUDA_CALLGRAPH"
	.align	4
	.sectionentsize	8
	.align		4
        /*0000*/ 	.word	0x00000000
	.align		4
        /*0004*/ 	.word	0xffffffff
	.align		4
        /*0008*/ 	.word	0x00000000
	.align		4
        /*000c*/ 	.word	0xfffffffe
	.align		4
        /*0010*/ 	.word	0x00000000
	.align		4
        /*0014*/ 	.word	0xfffffffd
	.align		4
        /*0018*/ 	.word	0x00000000
	.align		4
        /*001c*/ 	.word	0xfffffffc


//--------------------- .text._Z6VecAddPfS_S_     --------------------------
	.section	.text._Z6VecAddPfS_S_,"ax",@progbits
	.align	128
        .global         _Z6VecAddPfS_S_
        .type           _Z6VecAddPfS_S_,@function
        .size           _Z6VecAddPfS_S_,(.L_x_1 - _Z6VecAddPfS_S_)
        .other          _Z6VecAddPfS_S_,@"STO_CUDA_ENTRY STV_DEFAULT"
_Z6VecAddPfS_S_:
.text._Z6VecAddPfS_S_:
[----:B------:R-:W-:Y:S01]  /*0000*/  LDC R1, c[0x0][0x37c] ;  /* 0x0000df00ff017b82 */ /* 0x000fe20000000800 */
[----:B------:R-:W0:Y:S07]  /*0010*/  S2R R9, SR_TID.X ;  /* 0x0000000000097919 */ /* 0x000e2e0000002100 */
[----:B------:R-:W0:Y:S01]  /*0020*/  S2UR UR6, SR_CTAID.X ;  /* 0x00000000000679c3 */ /* 0x000e220000002500 */
[----:B------:R-:W1:Y:S07]  /*0030*/  LDCU.64 UR4, c[0x0][0x358] ;  /* 0x00006b00ff0477ac */ /* 0x000e6e0008000a00 */
[----:B------:R-:W0:Y:S08]  /*0040*/  LDC R0, c[0x0][0x360] ;  /* 0x0000d800ff007b82 */ /* 0x000e300000000800 */
[----:B------:R-:W2:Y:S08]  /*0050*/  LDC.64 R2, c[0x0][0x380] ;  /* 0x0000e000ff027b82 */ /* 0x000eb00000000a00 */
[----:B------:R-:W3:Y:S01]  /*0060*/  LDC.64 R4, c[0x0][0x388] ;  /* 0x0000e200ff047b82 */ /* 0x000ee20000000a00 */
[----:B0-----:R-:W-:-:S07]  /*0070*/  IMAD R9, R0, UR6, R9 ;  /* 0x0000000600097c24 */ /* 0x001fce000f8e0209 */
[----:B------:R-:W0:Y:S01]  /*0080*/  LDC.64 R6, c[0x0][0x390] ;  /* 0x0000e400ff067b82 */ /* 0x000e220000000a00 */
[----:B--2---:R-:W-:-:S06]  /*0090*/  IMAD.WIDE R2, R9, 0x4, R2 ;  /* 0x0000000409027825 */ /* 0x004fcc00078e0202 */
[----:B-1----:R-:W2:Y:S01]  /*00a0*/  LDG.E R2, desc[UR4][R2.64] ;  /* 0x0000000402027981 */ /* 0x002ea2000c1e1900 */
[----:B---3--:R-:W-:-:S06]  /*00b0*/  IMAD.WIDE R4, R9, 0x4, R4 ;  /* 0x0000000409047825 */ /* 0x008fcc00078e0204 */
[----:B------:R-:W2:Y:S01]  /*00c0*/  LDG.E R5, desc[UR4][R4.64] ;  /* 0x0000000404057981 */ /* 0x000ea2000c1e1900 */
[----:B0-----:R-:W-:-:S04]  /*00d0*/  IMAD.WIDE R6, R9, 0x4, R6 ;  /* 0x0000000409067825 */ /* 0x001fc800078e0206 */
[----:B--2---:R-:W-:-:S05]  /*00e0*/  FADD R9, R2, R5 ;  /* 0x0000000502097221 */ /* 0x004fca0000000000 */
[----:B------:R-:W-:Y:S01]  /*00f0*/  STG.E desc[UR4][R6.64], R9 ;  /* 0x0000000906007986 */ /* 0x000fe2000c101904 */
[----:B------:R-:W-:Y:S05]  /*0100*/  EXIT ;  /* 0x000000000000794d */ /* 0x000fea0003800000 */
.L_x_0:
[----:B------:R-:W-:-:S00]  /*0110*/  BRA `(.L_x_0) ;  /* 0xfffffffc00fc7947 */ /* 0x000fc0000383ffff */
[----:B------:R-:W-:-:S00]  /*0120*/  NOP ;  /* 0x0000000000007918 */ /* 0x000fc00000000000 */
        /* <DEDUP_REMOVED lines=13> */
.L_x_1:


//--------------------- .nv.shared.reserved.0     --------------------------
	.section	.nv.shared.reserved.0,"aw",@nobits
	.weak		__nv_reservedSMEM_offset_0_alias
	.size		__nv_reservedSMEM_offset_0_alias, 0, 64
	.other		__nv_reservedSMEM_offset_0_alias,@"STO_CUDA_RESERVED_SHARED STV_DEFAULT"
__nv_reservedSMEM_offset_0_alias:
	.zero		0
	.zero		64


//--------------------- .nv.constant0._Z6VecAddPfS_S_ --------------------------
	.section	.nv.constant0._Z6VecAddPfS_S_,"a",@progbits
	.sectionflags	@""
	.align	4
.nv.constant0._Z6VecAddPfS_S_:
	.zero		920


//--------------------- SYMBOLS --------------------------

	.type		.nv.reservedSmem.offset0,@object
	.size		.nv.reservedSmem.offset0,0x4
